	.headerflags	@"EF_CUDA_TEXMODE_UNIFIED EF_CUDA_64BIT_ADDRESS EF_CUDA_ACCELERATORS EF_CUDA_SM90 EF_CUDA_VIRTUAL_SM(EF_CUDA_SM90)"
	.elftype	@"ET_EXEC"


//--------------------- .nv.info                  --------------------------
	.section	.nv.info,"",@"SHT_CUDA_INFO"
	.align	4


	//----- nvinfo : EIATTR_REGCOUNT
	.align		4
        /*0000*/ 	.byte	0x04, 0x2f
        /*0002*/ 	.short	(.L_1 - .L_0)
	.align		4
.L_0:
        /*0004*/ 	.word	index@(triton_poi_fused_cat_clone_0)
        /*0008*/ 	.word	0x00000010


	//----- nvinfo : EIATTR_MIN_STACK_SIZE
	.align		4
.L_1:
        /*000c*/ 	.byte	0x04, 0x12
        /*000e*/ 	.short	(.L_3 - .L_2)
	.align		4
.L_2:
        /*0010*/ 	.word	index@(triton_poi_fused_cat_clone_0)
        /*0014*/ 	.word	0x00000000


	//----- nvinfo : EIATTR_FRAME_SIZE
	.align		4
.L_3:
        /*0018*/ 	.byte	0x04, 0x11
        /*001a*/ 	.short	(.L_5 - .L_4)
	.align		4
.L_4:
        /*001c*/ 	.word	index@(triton_poi_fused_cat_clone_0)
        /*0020*/ 	.word	0x00000000


	//----- nvinfo : EIATTR_MIN_STACK_SIZE
	.align		4
.L_5:
        /*0024*/ 	.byte	0x04, 0x12
        /*0026*/ 	.short	(.L_7 - .L_6)
	.align		4
.L_6:
        /*0028*/ 	.word	index@(triton_poi_fused_cat_clone_0)
        /*002c*/ 	.word	0x00000000
.L_7:


//--------------------- .nv.info.triton_poi_fused_cat_clone_0 --------------------------
	.section	.nv.info.triton_poi_fused_cat_clone_0,"",@"SHT_CUDA_INFO"
	.sectionflags	@""
	.align	4


	//----- nvinfo : EIATTR_CUDA_API_VERSION
	.align		4
        /*0000*/ 	.byte	0x04, 0x37
        /*0002*/ 	.short	(.L_9 - .L_8)
.L_8:
        /*0004*/ 	.word	0x0000007c


	//----- nvinfo : EIATTR_KPARAM_INFO
	.align		4
.L_9:
        /*0008*/ 	.byte	0x04, 0x17
        /*000a*/ 	.short	(.L_11 - .L_10)
.L_10:
        /*000c*/ 	.word	0x00000000
        /*0010*/ 	.short	0x0004
        /*0012*/ 	.short	0x001c
        /*0014*/ 	.byte	0x00, 0xf0, 0x11, 0x00


	//----- nvinfo : EIATTR_KPARAM_INFO
	.align		4
.L_11:
        /*0018*/ 	.byte	0x04, 0x17
        /*001a*/ 	.short	(.L_13 - .L_12)
.L_12:
        /*001c*/ 	.word	0x00000000
        /*0020*/ 	.short	0x0003
        /*0022*/ 	.short	0x0018
        /*0024*/ 	.byte	0x00, 0xf0, 0x11, 0x00


	//----- nvinfo : EIATTR_KPARAM_INFO
	.align		4
.L_13:
        /*0028*/ 	.byte	0x04, 0x17
        /*002a*/ 	.short	(.L_15 - .L_14)
.L_14:
        /*002c*/ 	.word	0x00000000
        /*0030*/ 	.short	0x0002
        /*0032*/ 	.short	0x0010
        /*0034*/ 	.byte	0x00, 0xf4, 0x21, 0x00


	//----- nvinfo : EIATTR_KPARAM_INFO
	.align		4
.L_15:
        /*0038*/ 	.byte	0x04, 0x17
        /*003a*/ 	.short	(.L_17 - .L_16)
.L_16:
        /*003c*/ 	.word	0x00000000
        /*0040*/ 	.short	0x0001
        /*0042*/ 	.short	0x0008
        /*0044*/ 	.byte	0x00, 0xf4, 0x21, 0x00


	//----- nvinfo : EIATTR_KPARAM_INFO
	.align		4
.L_17:
        /*0048*/ 	.byte	0x04, 0x17
        /*004a*/ 	.short	(.L_19 - .L_18)
.L_18:
        /*004c*/ 	.word	0x00000000
        /*0050*/ 	.short	0x0000
        /*0052*/ 	.short	0x0000
        /*0054*/ 	.byte	0x00, 0xf4, 0x21, 0x00


	//----- nvinfo : EIATTR_SPARSE_MMA_MASK
	.align		4
.L_19:
        /*0058*/ 	.byte	0x03, 0x50
        /*005a*/ 	.short	0x0000


	//----- nvinfo : EIATTR_MAXREG_COUNT
	.align		4
        /*005c*/ 	.byte	0x03, 0x1b
        /*005e*/ 	.short	0x00ff


	//----- nvinfo : EIATTR_EXIT_INSTR_OFFSETS
	.align		4
        /*0060*/ 	.byte	0x04, 0x1c
        /*0062*/ 	.short	(.L_21 - .L_20)


	//   ....[0]....
.L_20:
        /*0064*/ 	.word	0x00000330


	//   ....[1]....
        /*0068*/ 	.word	0x00000390


	//----- nvinfo : EIATTR_REQNTID
	.align		4
.L_21:
        /*006c*/ 	.byte	0x04, 0x10
        /*006e*/ 	.short	(.L_23 - .L_22)
.L_22:
        /*0070*/ 	.word	0x00000020
        /*0074*/ 	.word	0x00000001
        /*0078*/ 	.word	0x00000001


	//----- nvinfo : EIATTR_CBANK_PARAM_SIZE
	.align		4
.L_23:
        /*007c*/ 	.byte	0x03, 0x19
        /*007e*/ 	.short	0x0020


	//----- nvinfo : EIATTR_PARAM_CBANK
	.align		4
        /*0080*/ 	.byte	0x04, 0x0a
        /*0082*/ 	.short	(.L_25 - .L_24)
	.align		4
.L_24:
        /*0084*/ 	.word	index@(.nv.constant0.triton_poi_fused_cat_clone_0)
        /*0088*/ 	.short	0x0210
        /*008a*/ 	.short	0x0020


	//----- nvinfo : EIATTR_SW_WAR
	.align		4
.L_25:
        /*008c*/ 	.byte	0x04, 0x36
        /*008e*/ 	.short	(.L_27 - .L_26)
.L_26:
        /*0090*/ 	.word	0x00000008
.L_27:


//--------------------- .nv.callgraph             --------------------------
	.section	.nv.callgraph,"",@"SHT_CUDA_CALLGRAPH"
	.align	4
	.sectionentsize	8
	.align		4
        /*0000*/ 	.word	0x00000000
	.align		4
        /*0004*/ 	.word	0xffffffff
	.align		4
        /*0008*/ 	.word	0x00000000
	.align		4
        /*000c*/ 	.word	0xfffffffe
	.align		4
        /*0010*/ 	.word	0x00000000
	.align		4
        /*0014*/ 	.word	0xfffffffd
	.align		4
        /*0018*/ 	.word	0x00000000
	.align		4
        /*001c*/ 	.word	0xfffffffc


//--------------------- .text.triton_poi_fused_cat_clone_0 --------------------------
	.section	.text.triton_poi_fused_cat_clone_0,"ax",@progbits
	.sectionflags	@"SHF_BARRIERS=1"
	.align	128
        .global         triton_poi_fused_cat_clone_0
        .type           triton_poi_fused_cat_clone_0,@function
        .size           triton_poi_fused_cat_clone_0,(.L_x_1 - triton_poi_fused_cat_clone_0)
        .other          triton_poi_fused_cat_clone_0,@"STO_CUDA_ENTRY STV_DEFAULT"
triton_poi_fused_cat_clone_0:
.text.triton_poi_fused_cat_clone_0:
[----:B------:R-:W0:Y:S02]  /*0000*/  LDC R1, c[0x0][0x28] ;  /* 0x00000a00ff017b82 */ /* 0x000e240000000800 */
[----:B------:R-:W1:Y:S01]  /*0010*/  S2R R0, SR_CTAID.Y ;  /* 0x0000000000007919 */ /* 0x000e620000002600 */
[----:B------:R-:W2:Y:S01]  /*0020*/  LDC.64 R4, c[0x0][0x218] ;  /* 0x00008600ff047b82 */ /* 0x000ea20000000a00 */
[----:B------:R-:W-:Y:S01]  /*0030*/  ULDC.64 UR6, c[0x0][0x208] ;  /* 0x0000820000067ab9 */ /* 0x000fe20000000a00 */
[----:B------:R-:W3:Y:S01]  /*0040*/  S2R R13, SR_TID.X ;  /* 0x00000000000d7919 */ /* 0x000ee20000002100 */
[----:B------:R-:W4:Y:S05]  /*0050*/  S2R R8, SR_CTAID.X ;  /* 0x0000000000087919 */ /* 0x000f2a0000002500 */
[----:B------:R-:W5:Y:S01]  /*0060*/  LDC.64 R2, c[0x0][0x210] ;  /* 0x00008400ff027b82 */ /* 0x000f620000000a00 */
[----:B-1----:R-:W-:Y:S01]  /*0070*/  IMAD.SHL.U32 R0, R0, 0x10, RZ ;  /* 0x0000001000007824 */ /* 0x002fe200078e00ff */
[----:B---3--:R-:W-:-:S04]  /*0080*/  SHF.R.U32.HI R9, RZ, 0x4, R13 ;  /* 0x00000004ff097819 */ /* 0x008fc8000001160d */
[----:B------:R-:W-:Y:S01]  /*0090*/  LOP3.LUT R6, R0, 0xf, R13, 0xf8, !PT ;  /* 0x0000000f00067812 */ /* 0x000fe200078ef80d */
[----:B----4-:R-:W-:Y:S01]  /*00a0*/  IMAD.SHL.U32 R8, R8, 0x2, RZ ;  /* 0x0000000208087824 */ /* 0x010fe200078e00ff */
[----:B------:R-:W-:Y:S02]  /*00b0*/  SGXT.U32 R9, R9, 0x1 ;  /* 0x000000010909781a */ /* 0x000fe40000000000 */
[----:B------:R-:W-:Y:S02]  /*00c0*/  SHF.R.S32.HI R7, RZ, 0x1f, R6 ;  /* 0x0000001fff077819 */ /* 0x000fe40000011406 */
[----:B------:R-:W-:Y:S02]  /*00d0*/  ISETP.GE.AND P1, PT, R6, 0x10, PT ;  /* 0x000000100600780c */ /* 0x000fe40003f26270 */
[----:B------:R-:W-:Y:S02]  /*00e0*/  LEA.HI R10, R7, R6, RZ, 0x2 ;  /* 0x00000006070a7211 */ /* 0x000fe400078f10ff */
[----:B------:R-:W-:-:S02]  /*00f0*/  LOP3.LUT R7, R8, R9, RZ, 0xfc, !PT ;  /* 0x0000000908077212 */ /* 0x000fc400078efcff */
[C---:B------:R-:W-:Y:S01]  /*0100*/  LOP3.LUT R11, R10.reuse, 0xfffffffc, RZ, 0xc0, !PT ;  /* 0xfffffffc0a0b7812 */ /* 0x040fe200078ec0ff */
[----:B------:R-:W-:Y:S01]  /*0110*/  IMAD.SHL.U32 R10, R10, 0x4, RZ ;  /* 0x000000040a0a7824 */ /* 0x000fe200078e00ff */
[----:B------:R-:W-:-:S03]  /*0120*/  ISETP.GE.AND P0, PT, R7, 0x4, PT ;  /* 0x000000040700780c */ /* 0x000fc60003f06270 */
[----:B------:R-:W-:Y:S01]  /*0130*/  IMAD.IADD R11, R6, 0x1, -R11 ;  /* 0x00000001060b7824 */ /* 0x000fe200078e0a0b */
[----:B------:R-:W-:Y:S02]  /*0140*/  LOP3.LUT R10, R10, 0xfffffff0, RZ, 0xc0, !PT ;  /* 0xfffffff00a0a7812 */ /* 0x000fe400078ec0ff */
[----:B------:R-:W-:Y:S01]  /*0150*/  ISETP.LT.AND P0, PT, R6, 0x10, !P0 ;  /* 0x000000100600780c */ /* 0x000fe20004701270 */
[----:B------:R-:W-:Y:S02]  /*0160*/  IMAD R7, R7, 0x4, R11 ;  /* 0x0000000407077824 */ /* 0x000fe400078e020b */
[----:B--2---:R-:W-:-:S04]  /*0170*/  IMAD.WIDE R4, R11, 0x4, R4 ;  /* 0x000000040b047825 */ /* 0x004fc800078e0204 */
[----:B------:R-:W-:Y:S02]  /*0180*/  IMAD.IADD R7, R7, 0x1, R10 ;  /* 0x0000000107077824 */ /* 0x000fe400078e020a */
[----:B------:R-:W-:Y:S02]  /*0190*/  IMAD.MOV.U32 R11, RZ, RZ, RZ ;  /* 0x000000ffff0b7224 */ /* 0x000fe400078e00ff */
[----:B------:R-:W-:Y:S02]  /*01a0*/  IMAD.MOV.U32 R6, RZ, RZ, RZ ;  /* 0x000000ffff067224 */ /* 0x000fe400078e00ff */
[----:B-----5:R-:W-:Y:S02]  /*01b0*/  IMAD.WIDE R2, R7, 0x4, R2 ;  /* 0x0000000407027825 */ /* 0x020fe400078e0202 */
[----:B------:R-:W2:Y:S04]  /*01c0*/  @!P1 LDG.E.EL R11, desc[UR6][R4.64] ;  /* 0x00000006040b9981 */ /* 0x000ea8000c2e1900 */
[----:B------:R1:W2:Y:S01]  /*01d0*/  @P0 LDG.E.EL R6, desc[UR6][R2.64] ;  /* 0x0000000602060981 */ /* 0x0002a2000c2e1900 */
[----:B------:R-:W3:Y:S01]  /*01e0*/  S2UR UR5, SR_CgaCtaId ;  /* 0x00000000000579c3 */ /* 0x000ee20000008800 */
[----:B------:R-:W-:Y:S01]  /*01f0*/  IMAD.SHL.U32 R10, R13, 0x2, RZ ;  /* 0x000000020d0a7824 */ /* 0x000fe200078e00ff */
[----:B------:R-:W-:Y:S01]  /*0200*/  UMOV UR4, 0x400 ;  /* 0x0000040000047882 */ /* 0x000fe20000000000 */
[----:B------:R-:W-:-:S02]  /*0210*/  SHF.R.U32.HI R7, RZ, 0x1, R13 ;  /* 0x00000001ff077819 */ /* 0x000fc4000001160d */
[----:B------:R-:W-:Y:S02]  /*0220*/  LOP3.LUT R8, R8, 0x1, R13, 0xf8, !PT ;  /* 0x0000000108087812 */ /* 0x000fe400078ef80d */
[----:B------:R-:W-:Y:S02]  /*0230*/  LOP3.LUT R12, R10, 0x1e, RZ, 0xc0, !PT ;  /* 0x0000001e0a0c7812 */ /* 0x000fe400078ec0ff */
[----:B------:R-:W-:Y:S02]  /*0240*/  LOP3.LUT R9, R9, 0x1e, R10, 0xf8, !PT ;  /* 0x0000001e09097812 */ /* 0x000fe400078ef80a */
[----:B------:R-:W-:Y:S02]  /*0250*/  SGXT.U32 R7, R7, 0x4 ;  /* 0x000000040707781a */ /* 0x000fe40000000000 */
[----:B------:R-:W-:Y:S02]  /*0260*/  ISETP.GE.AND P0, PT, R8, 0x4, PT ;  /* 0x000000040800780c */ /* 0x000fe40003f06270 */
[----:B------:R-:W-:-:S02]  /*0270*/  LOP3.LUT R7, R0, R7, RZ, 0xfc, !PT ;  /* 0x0000000700077212 */ /* 0x000fc400078efcff */
[----:B------:R-:W-:Y:S02]  /*0280*/  LOP3.LUT R10, R10, 0x3c, RZ, 0xc0, !PT ;  /* 0x0000003c0a0a7812 */ /* 0x000fe400078ec0ff */
[----:B------:R-:W-:Y:S02]  /*0290*/  ISETP.LT.AND P0, PT, R7, 0x10, !P0 ;  /* 0x000000100700780c */ /* 0x000fe40004701270 */
[----:B------:R-:W-:Y:S01]  /*02a0*/  LOP3.LUT R0, R13, 0x1f, RZ, 0xc0, !PT ;  /* 0x0000001f0d007812 */ /* 0x000fe200078ec0ff */
[----:B---3--:R-:W-:-:S06]  /*02b0*/  UPRMT UR4, UR5, 0x654, UR4 ;  /* 0x0000065405047896 */ /* 0x008fcc0008000004 */
[----:B------:R-:W-:Y:S01]  /*02c0*/  LEA R12, R12, UR4, 0x1 ;  /* 0x000000040c0c7c11 */ /* 0x000fe2000f8e08ff */
[----:B-1----:R-:W-:-:S04]  /*02d0*/  VIADD R3, R10, UR4 ;  /* 0x000000040a037c36 */ /* 0x002fc80008000000 */
[----:B------:R-:W-:Y:S02]  /*02e0*/  IMAD R9, R9, 0x4, R12 ;  /* 0x0000000409097824 */ /* 0x000fe400078e020c */
[----:B------:R-:W-:Y:S02]  /*02f0*/  IMAD R0, R0, 0x4, R3 ;  /* 0x0000000400007824 */ /* 0x000fe400078e0203 */
[----:B--2---:R-:W-:-:S05]  /*0300*/  FADD R6, R11, R6 ;  /* 0x000000060b067221 */ /* 0x004fca0000000000 */
[----:B------:R1:W-:Y:S01]  /*0310*/  STS [R9], R6 ;  /* 0x0000000609007388 */ /* 0x0003e20000000800 */
[----:B------:R-:W-:Y:S06]  /*0320*/  BAR.SYNC.DEFER_BLOCKING 0x0 ;  /* 0x0000000000007b1d */ /* 0x000fec0000010000 */
[----:B-1----:R-:W-:Y:S05]  /*0330*/  @!P0 EXIT ;  /* 0x000000000000894d */ /* 0x002fea0003800000 */
[----:B------:R-:W0:Y:S01]  /*0340*/  LDS R5, [R0] ;  /* 0x0000000000057984 */ /* 0x000e220000000800 */
[----:B------:R-:W1:Y:S01]  /*0350*/  LDC.64 R2, c[0x0][0x220] ;  /* 0x00008800ff027b82 */ /* 0x000e620000000a00 */
[----:B------:R-:W-:-:S04]  /*0360*/  IMAD R7, R7, 0x4, R8 ;  /* 0x0000000407077824 */ /* 0x000fc800078e0208 */
[----:B-1----:R-:W-:-:S05]  /*0370*/  IMAD.WIDE R2, R7, 0x4, R2 ;  /* 0x0000000407027825 */ /* 0x002fca00078e0202 */
[----:B0-----:R-:W-:Y:S01]  /*0380*/  STG.E desc[UR6][R2.64], R5 ;  /* 0x0000000502007986 */ /* 0x001fe2000c101906 */
[----:B------:R-:W-:Y:S05]  /*0390*/  EXIT ;  /* 0x000000000000794d */ /* 0x000fea0003800000 */
.L_x_0:
[----:B------:R-:W-:-:S00]  /*03a0*/  BRA `(.L_x_0) ;  /* 0xfffffffc00fc7947 */ /* 0x000fc0000383ffff */
[----:B------:R-:W-:-:S00]  /*03b0*/  NOP ;  /* 0x0000000000007918 */ /* 0x000fc00000000000 */
        /* <DEDUP_REMOVED lines=12> */
.L_x_1:


//--------------------- .nv.shared.triton_poi_fused_cat_clone_0 --------------------------
	.section	.nv.shared.triton_poi_fused_cat_clone_0,"aw",@nobits
	.sectionflags	@""
	.align	16
	.zero		1024


//--------------------- .nv.constant0.triton_poi_fused_cat_clone_0 --------------------------
	.section	.nv.constant0.triton_poi_fused_cat_clone_0,"a",@progbits
	.sectionflags	@""
	.align	4
.nv.constant0.triton_poi_fused_cat_clone_0:
	.zero		560
